//
// Generated by NVIDIA NVVM Compiler
//
// Compiler Build ID: CL-36424714
// Cuda compilation tools, release 13.0, V13.0.88
// Based on NVVM 20.0.0
//

.version 9.0
.target sm_100
.address_size 64

	// .globl	_Z10tileKernelPKfPfi
// _ZZ10tileKernelPKfPfiE6a_tile has been demoted

.visible .entry _Z10tileKernelPKfPfi(
	.param .u64 .ptr .align 1 _Z10tileKernelPKfPfi_param_0,
	.param .u64 .ptr .align 1 _Z10tileKernelPKfPfi_param_1,
	.param .u32 _Z10tileKernelPKfPfi_param_2
)
{
	.reg .pred 	%p<4>;
	.reg .b32 	%r<19>;
	.reg .b32 	%f<3>;
	.reg .b64 	%rd<9>;
	// demoted variable
	.shared .align 4 .b8 _ZZ10tileKernelPKfPfiE6a_tile[1024];
	ld.param.u64 	%rd1, [_Z10tileKernelPKfPfi_param_0];
	ld.param.u64 	%rd2, [_Z10tileKernelPKfPfi_param_1];
	ld.param.u32 	%r4, [_Z10tileKernelPKfPfi_param_2];
	mov.u32 	%r5, %ctaid.y;
	shl.b32 	%r6, %r5, 4;
	mov.u32 	%r7, %tid.y;
	add.s32 	%r1, %r6, %r7;
	mov.u32 	%r8, %ctaid.x;
	shl.b32 	%r9, %r8, 4;
	mov.u32 	%r10, %tid.x;
	add.s32 	%r2, %r9, %r10;
	max.s32 	%r11, %r1, %r2;
	setp.lt.s32 	%p1, %r11, %r4;
	setp.ge.s32 	%p2, %r11, %r4;
	shl.b32 	%r12, %r7, 6;
	mov.u32 	%r13, _ZZ10tileKernelPKfPfiE6a_tile;
	add.s32 	%r14, %r13, %r12;
	shl.b32 	%r15, %r10, 2;
	add.s32 	%r3, %r14, %r15;
	@%p2 bra 	$L__BB0_2;
	cvta.to.global.u64 	%rd3, %rd1;
	mad.lo.s32 	%r17, %r4, %r1, %r2;
	mul.wide.s32 	%rd4, %r17, 4;
	add.s64 	%rd5, %rd3, %rd4;
	ld.global.f32 	%f1, [%rd5];
	st.shared.f32 	[%r3], %f1;
	bra.uni 	$L__BB0_3;
$L__BB0_2:
	mov.b32 	%r16, 0;
	st.shared.u32 	[%r3], %r16;
$L__BB0_3:
	bar.sync 	0;
	not.pred 	%p3, %p1;
	@%p3 bra 	$L__BB0_5;
	ld.shared.f32 	%f2, [%r3];
	mad.lo.s32 	%r18, %r4, %r1, %r2;
	cvta.to.global.u64 	%rd6, %rd2;
	mul.wide.s32 	%rd7, %r18, 4;
	add.s64 	%rd8, %rd6, %rd7;
	st.global.f32 	[%rd8], %f2;
$L__BB0_5:
	ret;

}


// ===== COMPILED SASS (sm_100) =====

	.target	sm_100

	.elftype	@"ET_EXEC"


//--------------------- .note.nv.tkinfo           --------------------------
	.section	.note.nv.tkinfo,"",@"SHT_NOTE"
	.sectionflags	@"SHF_NOTE_NV_TKINFO"
	.tkinfo
        /*0018*/ 	.word	0x00000002
        /*0030*/ 	.string	""
        /*0030*/ 	.string	"ptxas"
        /*0030*/ 	.string	"Cuda compilation tools, release 13.0, V13.0.88"
        /*0030*/ 	.string	"Build cuda_13.0.r13.0/compiler.36424714_0"
        /*0030*/ 	.string	"-arch sm_100 -m 64 "



//--------------------- .note.nv.cuinfo           --------------------------
	.section	.note.nv.cuinfo,"",@"SHT_NOTE"
	.sectionflags	@"SHF_NOTE_NV_CUINFO"
        /*0018*/ 	.short	0x0002
        /*001a*/ 	.short	0x0064
        /*001c*/ 	.short	0x0082
	.zero		2


//--------------------- .nv.info                  --------------------------
	.section	.nv.info,"",@"SHT_CUDA_INFO"
	.align	4


	//----- nvinfo : EIATTR_REGCOUNT
	.align		4
        /*0000*/ 	.byte	0x04, 0x2f
        /*0002*/ 	.short	(.L_1 - .L_0)
	.align		4
.L_0:
        /*0004*/ 	.word	index@(_Z10tileKernelPKfPfi)
        /*0008*/ 	.word	0x0000000c


	//----- nvinfo : EIATTR_FRAME_SIZE
	.align		4
.L_1:
        /*000c*/ 	.byte	0x04, 0x11
        /*000e*/ 	.short	(.L_3 - .L_2)
	.align		4
.L_2:
        /*0010*/ 	.word	index@(_Z10tileKernelPKfPfi)
        /*0014*/ 	.word	0x00000000


	//----- nvinfo : EIATTR_MIN_STACK_SIZE
	.align		4
.L_3:
        /*0018*/ 	.byte	0x04, 0x12
        /*001a*/ 	.short	(.L_5 - .L_4)
	.align		4
.L_4:
        /*001c*/ 	.word	index@(_Z10tileKernelPKfPfi)
        /*0020*/ 	.word	0x00000000
.L_5:


//--------------------- .nv.compat                --------------------------
	.section	.nv.compat,"",@"SHT_CUDA_COMPAT_INFO"
	.align	4
        /*0000*/ 	.byte	0x02, 0x09, 0x00, 0x00, 0x02, 0x02, 0x01, 0x00, 0x02, 0x05, 0x05, 0x00, 0x03, 0x07, 0x01, 0x01
        /*0010*/ 	.byte	0x02, 0x03, 0x00, 0x00, 0x02, 0x06, 0x01, 0x00, 0x04, 0x0b, 0x08, 0x00, 0x09, 0x00, 0x00, 0x00
        /*0020*/ 	.byte	0x00, 0x00, 0x00, 0x00


//--------------------- .nv.info._Z10tileKernelPKfPfi --------------------------
	.section	.nv.info._Z10tileKernelPKfPfi,"",@"SHT_CUDA_INFO"
	.sectionflags	@""
	.align	4


	//----- nvinfo : EIATTR_CUDA_API_VERSION
	.align		4
        /*0000*/ 	.byte	0x04, 0x37
        /*0002*/ 	.short	(.L_7 - .L_6)
.L_6:
        /*0004*/ 	.word	0x00000082


	//----- nvinfo : EIATTR_KPARAM_INFO
	.align		4
.L_7:
        /*0008*/ 	.byte	0x04, 0x17
        /*000a*/ 	.short	(.L_9 - .L_8)
.L_8:
        /*000c*/ 	.word	0x00000000
        /*0010*/ 	.short	0x0002
        /*0012*/ 	.short	0x0010
        /*0014*/ 	.byte	0x00, 0xf0, 0x11, 0x00


	//----- nvinfo : EIATTR_KPARAM_INFO
	.align		4
.L_9:
        /*0018*/ 	.byte	0x04, 0x17
        /*001a*/ 	.short	(.L_11 - .L_10)
.L_10:
        /*001c*/ 	.word	0x00000000
        /*0020*/ 	.short	0x0001
        /*0022*/ 	.short	0x0008
        /*0024*/ 	.byte	0x00, 0xf5, 0x21, 0x00


	//----- nvinfo : EIATTR_KPARAM_INFO
	.align		4
.L_11:
        /*0028*/ 	.byte	0x04, 0x17
        /*002a*/ 	.short	(.L_13 - .L_12)
.L_12:
        /*002c*/ 	.word	0x00000000
        /*0030*/ 	.short	0x0000
        /*0032*/ 	.short	0x0000
        /*0034*/ 	.byte	0x00, 0xf5, 0x21, 0x00


	//----- nvinfo : EIATTR_SPARSE_MMA_MASK
	.align		4
.L_13:
        /*0038*/ 	.byte	0x03, 0x50
        /*003a*/ 	.short	0x0000


	//----- nvinfo : EIATTR_MAXREG_COUNT
	.align		4
        /*003c*/ 	.byte	0x03, 0x1b
        /*003e*/ 	.short	0x00ff


	//----- nvinfo : EIATTR_NUM_BARRIERS
	.align		4
        /*0040*/ 	.byte	0x02, 0x4c
        /*0042*/ 	.byte	0x01
	.zero		1


	//----- nvinfo : EIATTR_MERCURY_ISA_VERSION
	.align		4
        /*0044*/ 	.byte	0x03, 0x5f
        /*0046*/ 	.short	0x0101


	//----- nvinfo : EIATTR_VRC_CTA_INIT_COUNT
	.align		4
        /*0048*/ 	.byte	0x02, 0x4a
	.zero		1
	.zero		1


	//----- nvinfo : EIATTR_EXIT_INSTR_OFFSETS
	.align		4
        /*004c*/ 	.byte	0x04, 0x1c
        /*004e*/ 	.short	(.L_15 - .L_14)


	//   ....[0]....
.L_14:
        /*0050*/ 	.word	0x00000180


	//   ....[1]....
        /*0054*/ 	.word	0x000001e0


	//----- nvinfo : EIATTR_CBANK_PARAM_SIZE
	.align		4
.L_15:
        /*0058*/ 	.byte	0x03, 0x19
        /*005a*/ 	.short	0x0014


	//----- nvinfo : EIATTR_PARAM_CBANK
	.align		4
        /*005c*/ 	.byte	0x04, 0x0a
        /*005e*/ 	.short	(.L_17 - .L_16)
	.align		4
.L_16:
        /*0060*/ 	.word	index@(.nv.constant0._Z10tileKernelPKfPfi)
        /*0064*/ 	.short	0x0380
        /*0066*/ 	.short	0x0014


	//----- nvinfo : EIATTR_SW_WAR
	.align		4
.L_17:
        /*0068*/ 	.byte	0x04, 0x36
        /*006a*/ 	.short	(.L_19 - .L_18)
.L_18:
        /*006c*/ 	.word	0x00000008
.L_19:


//--------------------- .nv.callgraph             --------------------------
	.section	.nv.callgraph,"",@"SHT_CUDA_CALLGRAPH"
	.align	4
	.sectionentsize	8
	.align		4
        /*0000*/ 	.word	0x00000000
	.align		4
        /*0004*/ 	.word	0xffffffff
	.align		4
        /*0008*/ 	.word	0x00000000
	.align		4
        /*000c*/ 	.word	0xfffffffe
	.align		4
        /*0010*/ 	.word	0x00000000
	.align		4
        /*0014*/ 	.word	0xfffffffd
	.align		4
        /*0018*/ 	.word	0x00000000
	.align		4
        /*001c*/ 	.word	0xfffffffc


//--------------------- .text._Z10tileKernelPKfPfi --------------------------
	.section	.text._Z10tileKernelPKfPfi,"ax",@progbits
	.align	128
        .global         _Z10tileKernelPKfPfi
        .type           _Z10tileKernelPKfPfi,@function
        .size           _Z10tileKernelPKfPfi,(.L_x_1 - _Z10tileKernelPKfPfi)
        .other          _Z10tileKernelPKfPfi,@"STO_CUDA_ENTRY STV_DEFAULT"
_Z10tileKernelPKfPfi:
.text._Z10tileKernelPKfPfi:
[----:B------:R-:W-:Y:S01]  /*0000*/  LDC R1, c[0x0][0x37c] ;  /* 0x0000df00ff017b82 */ /* 0x000fe20000000800 */
[----:B------:R-:W0:Y:S01]  /*0010*/  S2R R0, SR_CTAID.Y ;  /* 0x0000000000007919 */ /* 0x000e220000002600 */
[----:B------:R-:W1:Y:S01]  /*0020*/  LDCU UR8, c[0x0][0x390] ;  /* 0x00007200ff0877ac */ /* 0x000e620008000800 */
[----:B------:R-:W0:Y:S01]  /*0030*/  S2R R9, SR_TID.Y ;  /* 0x0000000000097919 */ /* 0x000e220000002200 */
[----:B------:R-:W2:Y:S01]  /*0040*/  LDCU.64 UR6, c[0x0][0x358] ;  /* 0x00006b00ff0677ac */ /* 0x000ea20008000a00 */
[----:B------:R-:W3:Y:S01]  /*0050*/  S2R R5, SR_CTAID.X ;  /* 0x0000000000057919 */ /* 0x000ee20000002500 */
[----:B------:R-:W3:Y:S01]  /*0060*/  S2R R6, SR_TID.X ;  /* 0x0000000000067919 */ /* 0x000ee20000002100 */
[----:B0-----:R-:W-:Y:S02]  /*0070*/  LEA R0, R0, R9, 0x4 ;  /* 0x0000000900007211 */ /* 0x001fe400078e20ff */
[----:B---3--:R-:W-:-:S04]  /*0080*/  LEA R5, R5, R6, 0x4 ;  /* 0x0000000605057211 */ /* 0x008fc800078e20ff */
[----:B------:R-:W-:-:S04]  /*0090*/  VIMNMX R8, PT, PT, R0, R5, !PT ;  /* 0x0000000500087248 */ /* 0x000fc80007fe0100 */
[----:B-1----:R-:W-:-:S13]  /*00a0*/  ISETP.GE.AND P0, PT, R8, UR8, PT ;  /* 0x0000000808007c0c */ /* 0x002fda000bf06270 */
[----:B------:R-:W0:Y:S01]  /*00b0*/  @!P0 LDC.64 R2, c[0x0][0x380] ;  /* 0x0000e000ff028b82 */ /* 0x000e220000000a00 */
[----:B------:R-:W-:-:S04]  /*00c0*/  @!P0 IMAD R7, R0, UR8, R5 ;  /* 0x0000000800078c24 */ /* 0x000fc8000f8e0205 */
[----:B0-----:R-:W-:-:S06]  /*00d0*/  @!P0 IMAD.WIDE R2, R7, 0x4, R2 ;  /* 0x0000000407028825 */ /* 0x001fcc00078e0202 */
[----:B--2---:R-:W2:Y:S01]  /*00e0*/  @!P0 LDG.E R3, desc[UR6][R2.64] ;  /* 0x0000000602038981 */ /* 0x004ea2000c1e1900 */
[----:B------:R-:W0:Y:S01]  /*00f0*/  S2UR UR5, SR_CgaCtaId ;  /* 0x00000000000579c3 */ /* 0x000e220000008800 */
[----:B------:R-:W-:Y:S01]  /*0100*/  UMOV UR4, 0x400 ;  /* 0x0000040000047882 */ /* 0x000fe20000000000 */
[----:B------:R-:W-:Y:S01]  /*0110*/  ISETP.GE.AND P1, PT, R8, UR8, PT ;  /* 0x0000000808007c0c */ /* 0x000fe2000bf26270 */
[----:B0-----:R-:W-:-:S06]  /*0120*/  ULEA UR4, UR5, UR4, 0x18 ;  /* 0x0000000405047291 */ /* 0x001fcc000f8ec0ff */
[----:B------:R-:W-:-:S04]  /*0130*/  LEA R4, R9, UR4, 0x6 ;  /* 0x0000000409047c11 */ /* 0x000fc8000f8e30ff */
[----:B------:R-:W-:-:S05]  /*0140*/  LEA R4, R6, R4, 0x2 ;  /* 0x0000000406047211 */ /* 0x000fca00078e10ff */
[----:B--2---:R0:W-:Y:S04]  /*0150*/  @!P0 STS [R4], R3 ;  /* 0x0000000304008388 */ /* 0x0041e80000000800 */
[----:B------:R0:W-:Y:S01]  /*0160*/  @P0 STS [R4], RZ ;  /* 0x000000ff04000388 */ /* 0x0001e20000000800 */
[----:B------:R-:W-:Y:S06]  /*0170*/  BAR.SYNC.DEFER_BLOCKING 0x0 ;  /* 0x0000000000007b1d */ /* 0x000fec0000010000 */
[----:B------:R-:W-:Y:S05]  /*0180*/  @P1 EXIT ;  /* 0x000000000000194d */ /* 0x000fea0003800000 */
[----:B------:R-:W1:Y:S01]  /*0190*/  LDS R7, [R4] ;  /* 0x0000000004077984 */ /* 0x000e620000000800 */
[----:B0-----:R-:W0:Y:S01]  /*01a0*/  LDC.64 R2, c[0x0][0x388] ;  /* 0x0000e200ff027b82 */ /* 0x001e220000000a00 */
[----:B------:R-:W-:-:S04]  /*01b0*/  IMAD R5, R0, UR8, R5 ;  /* 0x0000000800057c24 */ /* 0x000fc8000f8e0205 */
[----:B0-----:R-:W-:-:S05]  /*01c0*/  IMAD.WIDE R2, R5, 0x4, R2 ;  /* 0x0000000405027825 */ /* 0x001fca00078e0202 */
[----:B-1----:R-:W-:Y:S01]  /*01d0*/  STG.E desc[UR6][R2.64], R7 ;  /* 0x0000000702007986 */ /* 0x002fe2000c101906 */
[----:B------:R-:W-:Y:S05]  /*01e0*/  EXIT ;  /* 0x000000000000794d */ /* 0x000fea0003800000 */
.L_x_0:
[----:B------:R-:W-:-:S00]  /*01f0*/  BRA `(.L_x_0) ;  /* 0xfffffffc00fc7947 */ /* 0x000fc0000383ffff */
[----:B------:R-:W-:-:S00]  /*0200*/  NOP ;  /* 0x0000000000007918 */ /* 0x000fc00000000000 */
[----:B------:R-:W-:-:S00]  /*0210*/  NOP ;  /* 0x0000000000007918 */ /* 0x000fc00000000000 */
[----:B------:R-:W-:-:S00]  /*0220*/  NOP ;  /* 0x0000000000007918 */ /* 0x000fc00000000000 */
[----:B------:R-:W-:-:S00]  /*0230*/  NOP ;  /* 0x0000000000007918 */ /* 0x000fc00000000000 */
[----:B------:R-:W-:-:S00]  /*0240*/  NOP ;  /* 0x0000000000007918 */ /* 0x000fc00000000000 */
[----:B------:R-:W-:-:S00]  /*0250*/  NOP ;  /* 0x0000000000007918 */ /* 0x000fc00000000000 */
[----:B------:R-:W-:-:S00]  /*0260*/  NOP ;  /* 0x0000000000007918 */ /* 0x000fc00000000000 */
[----:B------:R-:W-:-:S00]  /*0270*/  NOP ;  /* 0x0000000000007918 */ /* 0x000fc00000000000 */
.L_x_1:


//--------------------- .nv.shared._Z10tileKernelPKfPfi --------------------------
	.section	.nv.shared._Z10tileKernelPKfPfi,"aw",@nobits
	.sectionflags	@""
	.align	4
.nv.shared._Z10tileKernelPKfPfi:
	.zero		2048


//--------------------- .nv.shared.reserved.0     --------------------------
	.section	.nv.shared.reserved.0,"aw",@nobits
	.weak		__nv_reservedSMEM_offset_0_alias
	.size		__nv_reservedSMEM_offset_0_alias, 0, 64
	.other		__nv_reservedSMEM_offset_0_alias,@"STO_CUDA_RESERVED_SHARED STV_DEFAULT"
__nv_reservedSMEM_offset_0_alias:
	.zero		0
	.zero		64


//--------------------- .nv.constant0._Z10tileKernelPKfPfi --------------------------
	.section	.nv.constant0._Z10tileKernelPKfPfi,"a",@progbits
	.sectionflags	@""
	.align	4
.nv.constant0._Z10tileKernelPKfPfi:
	.zero		916


//--------------------- SYMBOLS --------------------------

	.type		.nv.reservedSmem.offset0,@object
	.size		.nv.reservedSmem.offset0,0x4
	.type		.nv.reservedSmem.cap,@object
	.size		.nv.reservedSmem.cap,0x4
